//
// Generated by NVIDIA NVVM Compiler
//
// Compiler Build ID: CL-36424714
// Cuda compilation tools, release 13.0, V13.0.88
// Based on NVVM 20.0.0
//

.version 9.0
.target sm_100
.address_size 64

	// .globl	_Z11foo_kernel1IfEvPKT_

.visible .entry _Z11foo_kernel1IfEvPKT_(
	.param .u64 .ptr .align 1 _Z11foo_kernel1IfEvPKT__param_0
)
{


	ret;

}
	// .globl	_Z11foo_kernel1IdEvPKT_
.visible .entry _Z11foo_kernel1IdEvPKT_(
	.param .u64 .ptr .align 1 _Z11foo_kernel1IdEvPKT__param_0
)
{


	ret;

}
	// .globl	_Z11foo_kernel2v
.visible .entry _Z11foo_kernel2v()
{


	ret;

}
	// .globl	_Z11foo_kernel3v
.visible .entry _Z11foo_kernel3v()
{


	ret;

}


// ===== COMPILED SASS (sm_100) =====

	.target	sm_100

	.elftype	@"ET_EXEC"


//--------------------- .note.nv.tkinfo           --------------------------
	.section	.note.nv.tkinfo,"",@"SHT_NOTE"
	.sectionflags	@"SHF_NOTE_NV_TKINFO"
	.tkinfo
        /*0018*/ 	.word	0x00000002
        /*0030*/ 	.string	""
        /*0030*/ 	.string	"ptxas"
        /*0030*/ 	.string	"Cuda compilation tools, release 13.0, V13.0.88"
        /*0030*/ 	.string	"Build cuda_13.0.r13.0/compiler.36424714_0"
        /*0030*/ 	.string	"-arch sm_100 -m 64 "



//--------------------- .note.nv.cuinfo           --------------------------
	.section	.note.nv.cuinfo,"",@"SHT_NOTE"
	.sectionflags	@"SHF_NOTE_NV_CUINFO"
        /*0018*/ 	.short	0x0002
        /*001a*/ 	.short	0x0064
        /*001c*/ 	.short	0x0082
	.zero		2


//--------------------- .nv.info                  --------------------------
	.section	.nv.info,"",@"SHT_CUDA_INFO"
	.align	4


	//----- nvinfo : EIATTR_REGCOUNT
	.align		4
        /*0000*/ 	.byte	0x04, 0x2f
        /*0002*/ 	.short	(.L_1 - .L_0)
	.align		4
.L_0:
        /*0004*/ 	.word	index@(_Z11foo_kernel1IfEvPKT_)
        /*0008*/ 	.word	0x00000004


	//----- nvinfo : EIATTR_FRAME_SIZE
	.align		4
.L_1:
        /*000c*/ 	.byte	0x04, 0x11
        /*000e*/ 	.short	(.L_3 - .L_2)
	.align		4
.L_2:
        /*0010*/ 	.word	index@(_Z11foo_kernel1IfEvPKT_)
        /*0014*/ 	.word	0x00000000


	//----- nvinfo : EIATTR_REGCOUNT
	.align		4
.L_3:
        /*0018*/ 	.byte	0x04, 0x2f
        /*001a*/ 	.short	(.L_5 - .L_4)
	.align		4
.L_4:
        /*001c*/ 	.word	index@(_Z11foo_kernel1IdEvPKT_)
        /*0020*/ 	.word	0x00000004


	//----- nvinfo : EIATTR_FRAME_SIZE
	.align		4
.L_5:
        /*0024*/ 	.byte	0x04, 0x11
        /*0026*/ 	.short	(.L_7 - .L_6)
	.align		4
.L_6:
        /*0028*/ 	.word	index@(_Z11foo_kernel1IdEvPKT_)
        /*002c*/ 	.word	0x00000000


	//----- nvinfo : EIATTR_REGCOUNT
	.align		4
.L_7:
        /*0030*/ 	.byte	0x04, 0x2f
        /*0032*/ 	.short	(.L_9 - .L_8)
	.align		4
.L_8:
        /*0034*/ 	.word	index@(_Z11foo_kernel2v)
        /*0038*/ 	.word	0x00000004


	//----- nvinfo : EIATTR_FRAME_SIZE
	.align		4
.L_9:
        /*003c*/ 	.byte	0x04, 0x11
        /*003e*/ 	.short	(.L_11 - .L_10)
	.align		4
.L_10:
        /*0040*/ 	.word	index@(_Z11foo_kernel2v)
        /*0044*/ 	.word	0x00000000


	//----- nvinfo : EIATTR_REGCOUNT
	.align		4
.L_11:
        /*0048*/ 	.byte	0x04, 0x2f
        /*004a*/ 	.short	(.L_13 - .L_12)
	.align		4
.L_12:
        /*004c*/ 	.word	index@(_Z11foo_kernel3v)
        /*0050*/ 	.word	0x00000004


	//----- nvinfo : EIATTR_FRAME_SIZE
	.align		4
.L_13:
        /*0054*/ 	.byte	0x04, 0x11
        /*0056*/ 	.short	(.L_15 - .L_14)
	.align		4
.L_14:
        /*0058*/ 	.word	index@(_Z11foo_kernel3v)
        /*005c*/ 	.word	0x00000000


	//----- nvinfo : EIATTR_MIN_STACK_SIZE
	.align		4
.L_15:
        /*0060*/ 	.byte	0x04, 0x12
        /*0062*/ 	.short	(.L_17 - .L_16)
	.align		4
.L_16:
        /*0064*/ 	.word	index@(_Z11foo_kernel3v)
        /*0068*/ 	.word	0x00000000


	//----- nvinfo : EIATTR_MIN_STACK_SIZE
	.align		4
.L_17:
        /*006c*/ 	.byte	0x04, 0x12
        /*006e*/ 	.short	(.L_19 - .L_18)
	.align		4
.L_18:
        /*0070*/ 	.word	index@(_Z11foo_kernel2v)
        /*0074*/ 	.word	0x00000000


	//----- nvinfo : EIATTR_MIN_STACK_SIZE
	.align		4
.L_19:
        /*0078*/ 	.byte	0x04, 0x12
        /*007a*/ 	.short	(.L_21 - .L_20)
	.align		4
.L_20:
        /*007c*/ 	.word	index@(_Z11foo_kernel1IdEvPKT_)
        /*0080*/ 	.word	0x00000000


	//----- nvinfo : EIATTR_MIN_STACK_SIZE
	.align		4
.L_21:
        /*0084*/ 	.byte	0x04, 0x12
        /*0086*/ 	.short	(.L_23 - .L_22)
	.align		4
.L_22:
        /*0088*/ 	.word	index@(_Z11foo_kernel1IfEvPKT_)
        /*008c*/ 	.word	0x00000000
.L_23:


//--------------------- .nv.compat                --------------------------
	.section	.nv.compat,"",@"SHT_CUDA_COMPAT_INFO"
	.align	4
        /*0000*/ 	.byte	0x02, 0x09, 0x00, 0x00, 0x02, 0x02, 0x01, 0x00, 0x02, 0x05, 0x05, 0x00, 0x03, 0x07, 0x01, 0x01
        /*0010*/ 	.byte	0x02, 0x03, 0x00, 0x00, 0x02, 0x06, 0x01, 0x00, 0x04, 0x0b, 0x08, 0x00, 0x09, 0x00, 0x00, 0x00
        /*0020*/ 	.byte	0x00, 0x00, 0x00, 0x00


//--------------------- .nv.info._Z11foo_kernel3v --------------------------
	.section	.nv.info._Z11foo_kernel3v,"",@"SHT_CUDA_INFO"
	.sectionflags	@""
	.align	4


	//----- nvinfo : EIATTR_CUDA_API_VERSION
	.align		4
        /*0000*/ 	.byte	0x04, 0x37
        /*0002*/ 	.short	(.L_25 - .L_24)
.L_24:
        /*0004*/ 	.word	0x00000082


	//----- nvinfo : EIATTR_SPARSE_MMA_MASK
	.align		4
.L_25:
        /*0008*/ 	.byte	0x03, 0x50
        /*000a*/ 	.short	0x0000


	//----- nvinfo : EIATTR_MAXREG_COUNT
	.align		4
        /*000c*/ 	.byte	0x03, 0x1b
        /*000e*/ 	.short	0x00ff


	//----- nvinfo : EIATTR_MERCURY_ISA_VERSION
	.align		4
        /*0010*/ 	.byte	0x03, 0x5f
        /*0012*/ 	.short	0x0101


	//----- nvinfo : EIATTR_VRC_CTA_INIT_COUNT
	.align		4
        /*0014*/ 	.byte	0x02, 0x4a
	.zero		1
	.zero		1


	//----- nvinfo : EIATTR_EXIT_INSTR_OFFSETS
	.align		4
        /*0018*/ 	.byte	0x04, 0x1c
        /*001a*/ 	.short	(.L_27 - .L_26)


	//   ....[0]....
.L_26:
        /*001c*/ 	.word	0x00000010


	//----- nvinfo : EIATTR_SW_WAR
	.align		4
.L_27:
        /*0020*/ 	.byte	0x04, 0x36
        /*0022*/ 	.short	(.L_29 - .L_28)
.L_28:
        /*0024*/ 	.word	0x00000008
.L_29:


//--------------------- .nv.info._Z11foo_kernel2v --------------------------
	.section	.nv.info._Z11foo_kernel2v,"",@"SHT_CUDA_INFO"
	.sectionflags	@""
	.align	4


	//----- nvinfo : EIATTR_CUDA_API_VERSION
	.align		4
        /*0000*/ 	.byte	0x04, 0x37
        /*0002*/ 	.short	(.L_31 - .L_30)
.L_30:
        /*0004*/ 	.word	0x00000082


	//----- nvinfo : EIATTR_SPARSE_MMA_MASK
	.align		4
.L_31:
        /*0008*/ 	.byte	0x03, 0x50
        /*000a*/ 	.short	0x0000


	//----- nvinfo : EIATTR_MAXREG_COUNT
	.align		4
        /*000c*/ 	.byte	0x03, 0x1b
        /*000e*/ 	.short	0x00ff


	//----- nvinfo : EIATTR_MERCURY_ISA_VERSION
	.align		4
        /*0010*/ 	.byte	0x03, 0x5f
        /*0012*/ 	.short	0x0101


	//----- nvinfo : EIATTR_VRC_CTA_INIT_COUNT
	.align		4
        /*0014*/ 	.byte	0x02, 0x4a
	.zero		1
	.zero		1


	//----- nvinfo : EIATTR_EXIT_INSTR_OFFSETS
	.align		4
        /*0018*/ 	.byte	0x04, 0x1c
        /*001a*/ 	.short	(.L_33 - .L_32)


	//   ....[0]....
.L_32:
        /*001c*/ 	.word	0x00000010


	//----- nvinfo : EIATTR_SW_WAR
	.align		4
.L_33:
        /*0020*/ 	.byte	0x04, 0x36
        /*0022*/ 	.short	(.L_35 - .L_34)
.L_34:
        /*0024*/ 	.word	0x00000008
.L_35:


//--------------------- .nv.info._Z11foo_kernel1IdEvPKT_ --------------------------
	.section	.nv.info._Z11foo_kernel1IdEvPKT_,"",@"SHT_CUDA_INFO"
	.sectionflags	@""
	.align	4


	//----- nvinfo : EIATTR_CUDA_API_VERSION
	.align		4
        /*0000*/ 	.byte	0x04, 0x37
        /*0002*/ 	.short	(.L_37 - .L_36)
.L_36:
        /*0004*/ 	.word	0x00000082


	//----- nvinfo : EIATTR_KPARAM_INFO
	.align		4
.L_37:
        /*0008*/ 	.byte	0x04, 0x17
        /*000a*/ 	.short	(.L_39 - .L_38)
.L_38:
        /*000c*/ 	.word	0x00000000
        /*0010*/ 	.short	0x0000
        /*0012*/ 	.short	0x0000
        /*0014*/ 	.byte	0x00, 0xf5, 0x21, 0x00


	//----- nvinfo : EIATTR_SPARSE_MMA_MASK
	.align		4
.L_39:
        /*0018*/ 	.byte	0x03, 0x50
        /*001a*/ 	.short	0x0000


	//----- nvinfo : EIATTR_MAXREG_COUNT
	.align		4
        /*001c*/ 	.byte	0x03, 0x1b
        /*001e*/ 	.short	0x00ff


	//----- nvinfo : EIATTR_MERCURY_ISA_VERSION
	.align		4
        /*0020*/ 	.byte	0x03, 0x5f
        /*0022*/ 	.short	0x0101


	//----- nvinfo : EIATTR_VRC_CTA_INIT_COUNT
	.align		4
        /*0024*/ 	.byte	0x02, 0x4a
	.zero		1
	.zero		1


	//----- nvinfo : EIATTR_EXIT_INSTR_OFFSETS
	.align		4
        /*0028*/ 	.byte	0x04, 0x1c
        /*002a*/ 	.short	(.L_41 - .L_40)


	//   ....[0]....
.L_40:
        /*002c*/ 	.word	0x00000010


	//----- nvinfo : EIATTR_CBANK_PARAM_SIZE
	.align		4
.L_41:
        /*0030*/ 	.byte	0x03, 0x19
        /*0032*/ 	.short	0x0008


	//----- nvinfo : EIATTR_PARAM_CBANK
	.align		4
        /*0034*/ 	.byte	0x04, 0x0a
        /*0036*/ 	.short	(.L_43 - .L_42)
	.align		4
.L_42:
        /*0038*/ 	.word	index@(.nv.constant0._Z11foo_kernel1IdEvPKT_)
        /*003c*/ 	.short	0x0380
        /*003e*/ 	.short	0x0008


	//----- nvinfo : EIATTR_SW_WAR
	.align		4
.L_43:
        /*0040*/ 	.byte	0x04, 0x36
        /*0042*/ 	.short	(.L_45 - .L_44)
.L_44:
        /*0044*/ 	.word	0x00000008
.L_45:


//--------------------- .nv.info._Z11foo_kernel1IfEvPKT_ --------------------------
	.section	.nv.info._Z11foo_kernel1IfEvPKT_,"",@"SHT_CUDA_INFO"
	.sectionflags	@""
	.align	4


	//----- nvinfo : EIATTR_CUDA_API_VERSION
	.align		4
        /*0000*/ 	.byte	0x04, 0x37
        /*0002*/ 	.short	(.L_47 - .L_46)
.L_46:
        /*0004*/ 	.word	0x00000082


	//----- nvinfo : EIATTR_KPARAM_INFO
	.align		4
.L_47:
        /*0008*/ 	.byte	0x04, 0x17
        /*000a*/ 	.short	(.L_49 - .L_48)
.L_48:
        /*000c*/ 	.word	0x00000000
        /*0010*/ 	.short	0x0000
        /*0012*/ 	.short	0x0000
        /*0014*/ 	.byte	0x00, 0xf5, 0x21, 0x00


	//----- nvinfo : EIATTR_SPARSE_MMA_MASK
	.align		4
.L_49:
        /*0018*/ 	.byte	0x03, 0x50
        /*001a*/ 	.short	0x0000


	//----- nvinfo : EIATTR_MAXREG_COUNT
	.align		4
        /*001c*/ 	.byte	0x03, 0x1b
        /*001e*/ 	.short	0x00ff


	//----- nvinfo : EIATTR_MERCURY_ISA_VERSION
	.align		4
        /*0020*/ 	.byte	0x03, 0x5f
        /*0022*/ 	.short	0x0101


	//----- nvinfo : EIATTR_VRC_CTA_INIT_COUNT
	.align		4
        /*0024*/ 	.byte	0x02, 0x4a
	.zero		1
	.zero		1


	//----- nvinfo : EIATTR_EXIT_INSTR_OFFSETS
	.align		4
        /*0028*/ 	.byte	0x04, 0x1c
        /*002a*/ 	.short	(.L_51 - .L_50)


	//   ....[0]....
.L_50:
        /*002c*/ 	.word	0x00000010


	//----- nvinfo : EIATTR_CBANK_PARAM_SIZE
	.align		4
.L_51:
        /*0030*/ 	.byte	0x03, 0x19
        /*0032*/ 	.short	0x0008


	//----- nvinfo : EIATTR_PARAM_CBANK
	.align		4
        /*0034*/ 	.byte	0x04, 0x0a
        /*0036*/ 	.short	(.L_53 - .L_52)
	.align		4
.L_52:
        /*0038*/ 	.word	index@(.nv.constant0._Z11foo_kernel1IfEvPKT_)
        /*003c*/ 	.short	0x0380
        /*003e*/ 	.short	0x0008


	//----- nvinfo : EIATTR_SW_WAR
	.align		4
.L_53:
        /*0040*/ 	.byte	0x04, 0x36
        /*0042*/ 	.short	(.L_55 - .L_54)
.L_54:
        /*0044*/ 	.word	0x00000008
.L_55:


//--------------------- .nv.callgraph             --------------------------
	.section	.nv.callgraph,"",@"SHT_CUDA_CALLGRAPH"
	.align	4
	.sectionentsize	8
	.align		4
        /*0000*/ 	.word	0x00000000
	.align		4
        /*0004*/ 	.word	0xffffffff
	.align		4
        /*0008*/ 	.word	0x00000000
	.align		4
        /*000c*/ 	.word	0xfffffffe
	.align		4
        /*0010*/ 	.word	0x00000000
	.align		4
        /*0014*/ 	.word	0xfffffffd
	.align		4
        /*0018*/ 	.word	0x00000000
	.align		4
        /*001c*/ 	.word	0xfffffffc


//--------------------- .text._Z11foo_kernel3v    --------------------------
	.section	.text._Z11foo_kernel3v,"ax",@progbits
	.align	128
        .global         _Z11foo_kernel3v
        .type           _Z11foo_kernel3v,@function
        .size           _Z11foo_kernel3v,(.L_x_4 - _Z11foo_kernel3v)
        .other          _Z11foo_kernel3v,@"STO_CUDA_ENTRY STV_DEFAULT"
_Z11foo_kernel3v:
.text._Z11foo_kernel3v:
[----:B------:R-:W-:Y:S01]  /*0000*/  LDC R1, c[0x0][0x37c] ;  /* 0x0000df00ff017b82 */ /* 0x000fe20000000800 */
[----:B------:R-:W-:Y:S05]  /*0010*/  EXIT ;  /* 0x000000000000794d */ /* 0x000fea0003800000 */
.L_x_0:
[----:B------:R-:W-:-:S00]  /*0020*/  BRA `(.L_x_0) ;  /* 0xfffffffc00fc7947 */ /* 0x000fc0000383ffff */
[----:B------:R-:W-:-:S00]  /*0030*/  NOP ;  /* 0x0000000000007918 */ /* 0x000fc00000000000 */
        /* <DEDUP_REMOVED lines=12> */
.L_x_4:


//--------------------- .text._Z11foo_kernel2v    --------------------------
	.section	.text._Z11foo_kernel2v,"ax",@progbits
	.align	128
        .global         _Z11foo_kernel2v
        .type           _Z11foo_kernel2v,@function
        .size           _Z11foo_kernel2v,(.L_x_5 - _Z11foo_kernel2v)
        .other          _Z11foo_kernel2v,@"STO_CUDA_ENTRY STV_DEFAULT"
_Z11foo_kernel2v:
.text._Z11foo_kernel2v:
[----:B------:R-:W-:Y:S01]  /*0000*/  LDC R1, c[0x0][0x37c] ;  /* 0x0000df00ff017b82 */ /* 0x000fe20000000800 */
[----:B------:R-:W-:Y:S05]  /*0010*/  EXIT ;  /* 0x000000000000794d */ /* 0x000fea0003800000 */
.L_x_1:
        /* <DEDUP_REMOVED lines=14> */
.L_x_5:


//--------------------- .text._Z11foo_kernel1IdEvPKT_ --------------------------
	.section	.text._Z11foo_kernel1IdEvPKT_,"ax",@progbits
	.align	128
        .global         _Z11foo_kernel1IdEvPKT_
        .type           _Z11foo_kernel1IdEvPKT_,@function
        .size           _Z11foo_kernel1IdEvPKT_,(.L_x_6 - _Z11foo_kernel1IdEvPKT_)
        .other          _Z11foo_kernel1IdEvPKT_,@"STO_CUDA_ENTRY STV_DEFAULT"
_Z11foo_kernel1IdEvPKT_:
.text._Z11foo_kernel1IdEvPKT_:
[----:B------:R-:W-:Y:S01]  /*0000*/  LDC R1, c[0x0][0x37c] ;  /* 0x0000df00ff017b82 */ /* 0x000fe20000000800 */
[----:B------:R-:W-:Y:S05]  /*0010*/  EXIT ;  /* 0x000000000000794d */ /* 0x000fea0003800000 */
.L_x_2:
        /* <DEDUP_REMOVED lines=14> */
.L_x_6:


//--------------------- .text._Z11foo_kernel1IfEvPKT_ --------------------------
	.section	.text._Z11foo_kernel1IfEvPKT_,"ax",@progbits
	.align	128
        .global         _Z11foo_kernel1IfEvPKT_
        .type           _Z11foo_kernel1IfEvPKT_,@function
        .size           _Z11foo_kernel1IfEvPKT_,(.L_x_7 - _Z11foo_kernel1IfEvPKT_)
        .other          _Z11foo_kernel1IfEvPKT_,@"STO_CUDA_ENTRY STV_DEFAULT"
_Z11foo_kernel1IfEvPKT_:
.text._Z11foo_kernel1IfEvPKT_:
[----:B------:R-:W-:Y:S01]  /*0000*/  LDC R1, c[0x0][0x37c] ;  /* 0x0000df00ff017b82 */ /* 0x000fe20000000800 */
[----:B------:R-:W-:Y:S05]  /*0010*/  EXIT ;  /* 0x000000000000794d */ /* 0x000fea0003800000 */
.L_x_3:
        /* <DEDUP_REMOVED lines=14> */
.L_x_7:


//--------------------- .nv.shared.reserved.0     --------------------------
	.section	.nv.shared.reserved.0,"aw",@nobits
	.weak		__nv_reservedSMEM_offset_0_alias
	.size		__nv_reservedSMEM_offset_0_alias, 0, 64
	.other		__nv_reservedSMEM_offset_0_alias,@"STO_CUDA_RESERVED_SHARED STV_DEFAULT"
__nv_reservedSMEM_offset_0_alias:
	.zero		0
	.zero		64


//--------------------- .nv.constant0._Z11foo_kernel3v --------------------------
	.section	.nv.constant0._Z11foo_kernel3v,"a",@progbits
	.sectionflags	@""
	.align	4
.nv.constant0._Z11foo_kernel3v:
	.zero		896


//--------------------- .nv.constant0._Z11foo_kernel2v --------------------------
	.section	.nv.constant0._Z11foo_kernel2v,"a",@progbits
	.sectionflags	@""
	.align	4
.nv.constant0._Z11foo_kernel2v:
	.zero		896


//--------------------- .nv.constant0._Z11foo_kernel1IdEvPKT_ --------------------------
	.section	.nv.constant0._Z11foo_kernel1IdEvPKT_,"a",@progbits
	.sectionflags	@""
	.align	4
.nv.constant0._Z11foo_kernel1IdEvPKT_:
	.zero		904


//--------------------- .nv.constant0._Z11foo_kernel1IfEvPKT_ --------------------------
	.section	.nv.constant0._Z11foo_kernel1IfEvPKT_,"a",@progbits
	.sectionflags	@""
	.align	4
.nv.constant0._Z11foo_kernel1IfEvPKT_:
	.zero		904


//--------------------- SYMBOLS --------------------------

	.type		.nv.reservedSmem.offset0,@object
	.size		.nv.reservedSmem.offset0,0x4
